//
// Generated by NVIDIA NVVM Compiler
//
// Compiler Build ID: CL-36424714
// Cuda compilation tools, release 13.0, V13.0.88
// Based on NVVM 20.0.0
//

.version 9.0
.target sm_100
.address_size 64

	// .globl	_Z14exclusive_scanPiS_i
.extern .shared .align 16 .b8 temp[];

.visible .entry _Z14exclusive_scanPiS_i(
	.param .u64 .ptr .align 1 _Z14exclusive_scanPiS_i_param_0,
	.param .u64 .ptr .align 1 _Z14exclusive_scanPiS_i_param_1,
	.param .u32 _Z14exclusive_scanPiS_i_param_2
)
{
	.reg .pred 	%p<8>;
	.reg .b32 	%r<52>;
	.reg .b64 	%rd<9>;

	ld.param.u64 	%rd2, [_Z14exclusive_scanPiS_i_param_0];
	ld.param.u64 	%rd1, [_Z14exclusive_scanPiS_i_param_1];
	ld.param.u32 	%r15, [_Z14exclusive_scanPiS_i_param_2];
	cvta.to.global.u64 	%rd3, %rd2;
	mov.u32 	%r1, %tid.x;
	shl.b32 	%r2, %r1, 1;
	mul.wide.u32 	%rd4, %r2, 4;
	add.s64 	%rd5, %rd3, %rd4;
	ld.global.u32 	%r17, [%rd5];
	shl.b32 	%r18, %r1, 3;
	mov.u32 	%r19, temp;
	add.s32 	%r3, %r19, %r18;
	or.b32  	%r4, %r2, 1;
	ld.global.u32 	%r20, [%rd5+4];
	st.shared.v2.u32 	[%r3], {%r17, %r20};
	shr.s32 	%r47, %r15, 1;
	setp.lt.s32 	%p1, %r47, 1;
	mov.b32 	%r49, 1;
	@%p1 bra 	$L__BB0_5;
	mov.b32 	%r49, 1;
$L__BB0_2:
	bar.sync 	0;
	setp.ge.s32 	%p2, %r1, %r47;
	@%p2 bra 	$L__BB0_4;
	mul.lo.s32 	%r22, %r49, %r4;
	shl.b32 	%r23, %r22, 2;
	add.s32 	%r25, %r19, %r23;
	ld.shared.u32 	%r26, [%r25+-4];
	shl.b32 	%r27, %r49, 2;
	add.s32 	%r28, %r25, %r27;
	ld.shared.u32 	%r29, [%r28+-4];
	add.s32 	%r30, %r29, %r26;
	st.shared.u32 	[%r28+-4], %r30;
$L__BB0_4:
	shl.b32 	%r49, %r49, 1;
	shr.u32 	%r9, %r47, 1;
	setp.gt.u32 	%p3, %r47, 1;
	mov.u32 	%r47, %r9;
	@%p3 bra 	$L__BB0_2;
$L__BB0_5:
	setp.ne.s32 	%p4, %r1, 0;
	@%p4 bra 	$L__BB0_7;
	shl.b32 	%r31, %r15, 2;
	add.s32 	%r33, %r19, %r31;
	mov.b32 	%r34, 0;
	st.shared.u32 	[%r33+-4], %r34;
$L__BB0_7:
	setp.lt.s32 	%p5, %r15, 2;
	@%p5 bra 	$L__BB0_12;
	mov.b32 	%r50, 1;
$L__BB0_9:
	shr.u32 	%r49, %r49, 1;
	bar.sync 	0;
	setp.ge.u32 	%p6, %r1, %r50;
	@%p6 bra 	$L__BB0_11;
	mul.lo.s32 	%r36, %r49, %r4;
	shl.b32 	%r37, %r36, 2;
	add.s32 	%r39, %r19, %r37;
	ld.shared.u32 	%r40, [%r39+-4];
	shl.b32 	%r41, %r49, 2;
	add.s32 	%r42, %r39, %r41;
	ld.shared.u32 	%r43, [%r42+-4];
	st.shared.u32 	[%r39+-4], %r43;
	add.s32 	%r44, %r43, %r40;
	st.shared.u32 	[%r42+-4], %r44;
$L__BB0_11:
	shl.b32 	%r50, %r50, 1;
	setp.lt.s32 	%p7, %r50, %r15;
	@%p7 bra 	$L__BB0_9;
$L__BB0_12:
	cvta.to.global.u64 	%rd6, %rd1;
	bar.sync 	0;
	ld.shared.v2.u32 	{%r45, %r46}, [%r3];
	add.s64 	%rd8, %rd6, %rd4;
	st.global.u32 	[%rd8], %r45;
	st.global.u32 	[%rd8+4], %r46;
	ret;

}


// ===== COMPILED SASS (sm_100) =====

	.target	sm_100

	.elftype	@"ET_EXEC"


//--------------------- .note.nv.tkinfo           --------------------------
	.section	.note.nv.tkinfo,"",@"SHT_NOTE"
	.sectionflags	@"SHF_NOTE_NV_TKINFO"
	.tkinfo
        /*0018*/ 	.word	0x00000002
        /*0030*/ 	.string	""
        /*0030*/ 	.string	"ptxas"
        /*0030*/ 	.string	"Cuda compilation tools, release 13.0, V13.0.88"
        /*0030*/ 	.string	"Build cuda_13.0.r13.0/compiler.36424714_0"
        /*0030*/ 	.string	"-arch sm_100 -m 64 "



//--------------------- .note.nv.cuinfo           --------------------------
	.section	.note.nv.cuinfo,"",@"SHT_NOTE"
	.sectionflags	@"SHF_NOTE_NV_CUINFO"
        /*0018*/ 	.short	0x0002
        /*001a*/ 	.short	0x0064
        /*001c*/ 	.short	0x0082
	.zero		2


//--------------------- .nv.info                  --------------------------
	.section	.nv.info,"",@"SHT_CUDA_INFO"
	.align	4


	//----- nvinfo : EIATTR_REGCOUNT
	.align		4
        /*0000*/ 	.byte	0x04, 0x2f
        /*0002*/ 	.short	(.L_1 - .L_0)
	.align		4
.L_0:
        /*0004*/ 	.word	index@(_Z14exclusive_scanPiS_i)
        /*0008*/ 	.word	0x0000000d


	//----- nvinfo : EIATTR_FRAME_SIZE
	.align		4
.L_1:
        /*000c*/ 	.byte	0x04, 0x11
        /*000e*/ 	.short	(.L_3 - .L_2)
	.align		4
.L_2:
        /*0010*/ 	.word	index@(_Z14exclusive_scanPiS_i)
        /*0014*/ 	.word	0x00000000


	//----- nvinfo : EIATTR_MIN_STACK_SIZE
	.align		4
.L_3:
        /*0018*/ 	.byte	0x04, 0x12
        /*001a*/ 	.short	(.L_5 - .L_4)
	.align		4
.L_4:
        /*001c*/ 	.word	index@(_Z14exclusive_scanPiS_i)
        /*0020*/ 	.word	0x00000000
.L_5:


//--------------------- .nv.compat                --------------------------
	.section	.nv.compat,"",@"SHT_CUDA_COMPAT_INFO"
	.align	4
        /*0000*/ 	.byte	0x02, 0x09, 0x00, 0x00, 0x02, 0x02, 0x01, 0x00, 0x02, 0x05, 0x05, 0x00, 0x03, 0x07, 0x01, 0x01
        /*0010*/ 	.byte	0x02, 0x03, 0x00, 0x00, 0x02, 0x06, 0x01, 0x00, 0x04, 0x0b, 0x08, 0x00, 0x09, 0x00, 0x00, 0x00
        /*0020*/ 	.byte	0x00, 0x00, 0x00, 0x00


//--------------------- .nv.info._Z14exclusive_scanPiS_i --------------------------
	.section	.nv.info._Z14exclusive_scanPiS_i,"",@"SHT_CUDA_INFO"
	.sectionflags	@""
	.align	4


	//----- nvinfo : EIATTR_CUDA_API_VERSION
	.align		4
        /*0000*/ 	.byte	0x04, 0x37
        /*0002*/ 	.short	(.L_7 - .L_6)
.L_6:
        /*0004*/ 	.word	0x00000082


	//----- nvinfo : EIATTR_KPARAM_INFO
	.align		4
.L_7:
        /*0008*/ 	.byte	0x04, 0x17
        /*000a*/ 	.short	(.L_9 - .L_8)
.L_8:
        /*000c*/ 	.word	0x00000000
        /*0010*/ 	.short	0x0002
        /*0012*/ 	.short	0x0010
        /*0014*/ 	.byte	0x00, 0xf0, 0x11, 0x00


	//----- nvinfo : EIATTR_KPARAM_INFO
	.align		4
.L_9:
        /*0018*/ 	.byte	0x04, 0x17
        /*001a*/ 	.short	(.L_11 - .L_10)
.L_10:
        /*001c*/ 	.word	0x00000000
        /*0020*/ 	.short	0x0001
        /*0022*/ 	.short	0x0008
        /*0024*/ 	.byte	0x00, 0xf5, 0x21, 0x00


	//----- nvinfo : EIATTR_KPARAM_INFO
	.align		4
.L_11:
        /*0028*/ 	.byte	0x04, 0x17
        /*002a*/ 	.short	(.L_13 - .L_12)
.L_12:
        /*002c*/ 	.word	0x00000000
        /*0030*/ 	.short	0x0000
        /*0032*/ 	.short	0x0000
        /*0034*/ 	.byte	0x00, 0xf5, 0x21, 0x00


	//----- nvinfo : EIATTR_SPARSE_MMA_MASK
	.align		4
.L_13:
        /*0038*/ 	.byte	0x03, 0x50
        /*003a*/ 	.short	0x0000


	//----- nvinfo : EIATTR_MAXREG_COUNT
	.align		4
        /*003c*/ 	.byte	0x03, 0x1b
        /*003e*/ 	.short	0x00ff


	//----- nvinfo : EIATTR_NUM_BARRIERS
	.align		4
        /*0040*/ 	.byte	0x02, 0x4c
        /*0042*/ 	.byte	0x01
	.zero		1


	//----- nvinfo : EIATTR_MERCURY_ISA_VERSION
	.align		4
        /*0044*/ 	.byte	0x03, 0x5f
        /*0046*/ 	.short	0x0101


	//----- nvinfo : EIATTR_VRC_CTA_INIT_COUNT
	.align		4
        /*0048*/ 	.byte	0x02, 0x4a
	.zero		1
	.zero		1


	//----- nvinfo : EIATTR_EXIT_INSTR_OFFSETS
	.align		4
        /*004c*/ 	.byte	0x04, 0x1c
        /*004e*/ 	.short	(.L_15 - .L_14)


	//   ....[0]....
.L_14:
        /*0050*/ 	.word	0x000003e0


	//----- nvinfo : EIATTR_CBANK_PARAM_SIZE
	.align		4
.L_15:
        /*0054*/ 	.byte	0x03, 0x19
        /*0056*/ 	.short	0x0014


	//----- nvinfo : EIATTR_PARAM_CBANK
	.align		4
        /*0058*/ 	.byte	0x04, 0x0a
        /*005a*/ 	.short	(.L_17 - .L_16)
	.align		4
.L_16:
        /*005c*/ 	.word	index@(.nv.constant0._Z14exclusive_scanPiS_i)
        /*0060*/ 	.short	0x0380
        /*0062*/ 	.short	0x0014


	//----- nvinfo : EIATTR_SW_WAR
	.align		4
.L_17:
        /*0064*/ 	.byte	0x04, 0x36
        /*0066*/ 	.short	(.L_19 - .L_18)
.L_18:
        /*0068*/ 	.word	0x00000008
.L_19:


//--------------------- .nv.callgraph             --------------------------
	.section	.nv.callgraph,"",@"SHT_CUDA_CALLGRAPH"
	.align	4
	.sectionentsize	8
	.align		4
        /*0000*/ 	.word	0x00000000
	.align		4
        /*0004*/ 	.word	0xffffffff
	.align		4
        /*0008*/ 	.word	0x00000000
	.align		4
        /*000c*/ 	.word	0xfffffffe
	.align		4
        /*0010*/ 	.word	0x00000000
	.align		4
        /*0014*/ 	.word	0xfffffffd
	.align		4
        /*0018*/ 	.word	0x00000000
	.align		4
        /*001c*/ 	.word	0xfffffffc


//--------------------- .text._Z14exclusive_scanPiS_i --------------------------
	.section	.text._Z14exclusive_scanPiS_i,"ax",@progbits
	.align	128
        .global         _Z14exclusive_scanPiS_i
        .type           _Z14exclusive_scanPiS_i,@function
        .size           _Z14exclusive_scanPiS_i,(.L_x_5 - _Z14exclusive_scanPiS_i)
        .other          _Z14exclusive_scanPiS_i,@"STO_CUDA_ENTRY STV_DEFAULT"
_Z14exclusive_scanPiS_i:
.text._Z14exclusive_scanPiS_i:
[----:B------:R-:W-:Y:S01]  /*0000*/  LDC R1, c[0x0][0x37c] ;  /* 0x0000df00ff017b82 */ /* 0x000fe20000000800 */
[----:B------:R-:W0:Y:S07]  /*0010*/  S2R R10, SR_TID.X ;  /* 0x00000000000a7919 */ /* 0x000e2e0000002100 */
[----:B------:R-:W1:Y:S01]  /*0020*/  LDC.64 R2, c[0x0][0x380] ;  /* 0x0000e000ff027b82 */ /* 0x000e620000000a00 */
[----:B------:R-:W2:Y:S01]  /*0030*/  LDCU.64 UR8, c[0x0][0x358] ;  /* 0x00006b00ff0877ac */ /* 0x000ea20008000a00 */
[----:B------:R-:W3:Y:S06]  /*0040*/  LDCU UR6, c[0x0][0x390] ;  /* 0x00007200ff0677ac */ /* 0x000eec0008000800 */
[----:B------:R-:W4:Y:S08]  /*0050*/  S2UR UR5, SR_CgaCtaId ;  /* 0x00000000000579c3 */ /* 0x000f300000008800 */
[----:B------:R-:W5:Y:S01]  /*0060*/  LDC R8, c[0x0][0x390] ;  /* 0x0000e400ff087b82 */ /* 0x000f620000000800 */
[----:B0-----:R-:W-:-:S04]  /*0070*/  IMAD.SHL.U32 R5, R10, 0x2, RZ ;  /* 0x000000020a057824 */ /* 0x001fc800078e00ff */
[----:B-1----:R-:W-:-:S05]  /*0080*/  IMAD.WIDE.U32 R2, R5, 0x4, R2 ;  /* 0x0000000405027825 */ /* 0x002fca00078e0002 */
[----:B--2---:R-:W2:Y:S04]  /*0090*/  LDG.E R6, desc[UR8][R2.64] ;  /* 0x0000000802067981 */ /* 0x004ea8000c1e1900 */
[----:B------:R0:W2:Y:S01]  /*00a0*/  LDG.E R7, desc[UR8][R2.64+0x4] ;  /* 0x0000040802077981 */ /* 0x0000a2000c1e1900 */
[----:B------:R-:W-:Y:S01]  /*00b0*/  UMOV UR4, 0x400 ;  /* 0x0000040000047882 */ /* 0x000fe20000000000 */
[----:B------:R-:W-:Y:S01]  /*00c0*/  ISETP.NE.AND P1, PT, R10, RZ, PT ;  /* 0x000000ff0a00720c */ /* 0x000fe20003f25270 */
[----:B----4-:R-:W-:Y:S01]  /*00d0*/  ULEA UR4, UR5, UR4, 0x18 ;  /* 0x0000000405047291 */ /* 0x010fe2000f8ec0ff */
[----:B-----5:R-:W-:Y:S01]  /*00e0*/  ISETP.GE.AND P2, PT, R8, 0x2, PT ;  /* 0x000000020800780c */ /* 0x020fe20003f46270 */
[----:B---3--:R-:W-:-:S04]  /*00f0*/  USHF.R.S32.HI UR5, URZ, 0x1, UR6 ;  /* 0x00000001ff057899 */ /* 0x008fc80008011406 */
[----:B------:R-:W-:Y:S01]  /*0100*/  LEA R0, R10, UR4, 0x3 ;  /* 0x000000040a007c11 */ /* 0x000fe2000f8e18ff */
[----:B------:R-:W-:Y:S01]  /*0110*/  UISETP.GE.AND UP0, UPT, UR5, 0x1, UPT ;  /* 0x000000010500788c */ /* 0x000fe2000bf06270 */
[----:B0-----:R-:W-:Y:S02]  /*0120*/  IMAD.MOV.U32 R3, RZ, RZ, 0x1 ;  /* 0x00000001ff037424 */ /* 0x001fe400078e00ff */
[----:B------:R-:W-:Y:S01]  /*0130*/  VIADD R2, R5, 0x1 ;  /* 0x0000000105027836 */ /* 0x000fe20000000000 */
[----:B--2---:R0:W-:Y:S05]  /*0140*/  STS.64 [R0], R6 ;  /* 0x0000000600007388 */ /* 0x0041ea0000000a00 */
[----:B------:R-:W-:Y:S05]  /*0150*/  BRA.U !UP0, `(.L_x_0) ;  /* 0x00000001083c7547 */ /* 0x000fea000b800000 */
[----:B------:R-:W-:-:S07]  /*0160*/  HFMA2 R3, -RZ, RZ, 0, 5.9604644775390625e-08 ;  /* 0x00000001ff037431 */ /* 0x000fce00000001ff */
.L_x_1:
[----:B------:R-:W-:Y:S01]  /*0170*/  BAR.SYNC.DEFER_BLOCKING 0x0 ;  /* 0x0000000000007b1d */ /* 0x000fe20000010000 */
[----:B------:R-:W-:Y:S01]  /*0180*/  ISETP.GE.AND P0, PT, R10, UR5, PT ;  /* 0x000000050a007c0c */ /* 0x000fe2000bf06270 */
[----:B------:R-:W-:Y:S02]  /*0190*/  UISETP.GT.U32.AND UP0, UPT, UR5, 0x1, UPT ;  /* 0x000000010500788c */ /* 0x000fe4000bf04070 */
[----:B------:R-:W-:-:S07]  /*01a0*/  USHF.R.U32.HI UR6, URZ, 0x1, UR5 ;  /* 0x00000001ff067899 */ /* 0x000fce0008011605 */
[----:B------:R-:W-:-:S03]  /*01b0*/  UMOV UR5, UR6 ;  /* 0x0000000600057c82 */ /* 0x000fc60008000000 */
[----:B------:R-:W-:-:S05]  /*01c0*/  @!P0 IMAD R4, R2, R3, RZ ;  /* 0x0000000302048224 */ /* 0x000fca00078e02ff */
[----:B------:R-:W-:-:S05]  /*01d0*/  @!P0 LEA R4, R4, UR4, 0x2 ;  /* 0x0000000404048c11 */ /* 0x000fca000f8e10ff */
[C---:B01----:R-:W-:Y:S01]  /*01e0*/  @!P0 IMAD R6, R3.reuse, 0x4, R4 ;  /* 0x0000000403068824 */ /* 0x043fe200078e0204 */
[----:B------:R-:W-:Y:S01]  /*01f0*/  SHF.L.U32 R3, R3, 0x1, RZ ;  /* 0x0000000103037819 */ /* 0x000fe200000006ff */
[----:B------:R-:W-:Y:S04]  /*0200*/  @!P0 LDS R4, [R4+-0x4] ;  /* 0xfffffc0004048984 */ /* 0x000fe80000000800 */
[----:B------:R-:W0:Y:S02]  /*0210*/  @!P0 LDS R7, [R6+-0x4] ;  /* 0xfffffc0006078984 */ /* 0x000e240000000800 */
[----:B0-----:R-:W-:-:S05]  /*0220*/  @!P0 IMAD.IADD R7, R4, 0x1, R7 ;  /* 0x0000000104078824 */ /* 0x001fca00078e0207 */
[----:B------:R1:W-:Y:S01]  /*0230*/  @!P0 STS [R6+-0x4], R7 ;  /* 0xfffffc0706008388 */ /* 0x0003e20000000800 */
[----:B------:R-:W-:Y:S05]  /*0240*/  BRA.U UP0, `(.L_x_1) ;  /* 0xfffffffd00c87547 */ /* 0x000fea000b83ffff */
.L_x_0:
[----:B------:R-:W-:-:S05]  /*0250*/  @!P1 LEA R4, R8, UR4, 0x2 ;  /* 0x0000000408049c11 */ /* 0x000fca000f8e10ff */
[----:B------:R2:W-:Y:S01]  /*0260*/  @!P1 STS [R4+-0x4], RZ ;  /* 0xfffffcff04009388 */ /* 0x0005e20000000800 */
[----:B------:R-:W-:Y:S05]  /*0270*/  @!P2 BRA `(.L_x_2) ;  /* 0x000000000040a947 */ /* 0x000fea0003800000 */
[----:B------:R-:W3:Y:S01]  /*0280*/  LDCU UR6, c[0x0][0x390] ;  /* 0x00007200ff0677ac */ /* 0x000ee20008000800 */
[----:B------:R-:W-:-:S05]  /*0290*/  UMOV UR5, 0x1 ;  /* 0x0000000100057882 */ /* 0x000fca0000000000 */
.L_x_3:
[----:B------:R-:W-:Y:S01]  /*02a0*/  BAR.SYNC.DEFER_BLOCKING 0x0 ;  /* 0x0000000000007b1d */ /* 0x000fe20000010000 */
[----:B------:R-:W-:Y:S01]  /*02b0*/  ISETP.GE.U32.AND P0, PT, R10, UR5, PT ;  /* 0x000000050a007c0c */ /* 0x000fe2000bf06070 */
[----:B------:R-:W-:Y:S01]  /*02c0*/  USHF.L.U32 UR5, UR5, 0x1, URZ ;  /* 0x0000000105057899 */ /* 0x000fe200080006ff */
[----:B------:R-:W-:-:S03]  /*02d0*/  SHF.R.U32.HI R3, RZ, 0x1, R3 ;  /* 0x00000001ff037819 */ /* 0x000fc60000011603 */
[----:B---3--:R-:W-:-:S08]  /*02e0*/  UISETP.GE.AND UP0, UPT, UR5, UR6, UPT ;  /* 0x000000060500728c */ /* 0x008fd0000bf06270 */
[----:B--2-4-:R-:W-:-:S05]  /*02f0*/  @!P0 IMAD R4, R2, R3, RZ ;  /* 0x0000000302048224 */ /* 0x014fca00078e02ff */
[----:B------:R-:W-:-:S05]  /*0300*/  @!P0 LEA R4, R4, UR4, 0x2 ;  /* 0x0000000404048c11 */ /* 0x000fca000f8e10ff */
[----:B01----:R-:W-:Y:S01]  /*0310*/  @!P0 IMAD R7, R3, 0x4, R4 ;  /* 0x0000000403078824 */ /* 0x003fe200078e0204 */
[----:B------:R-:W-:Y:S04]  /*0320*/  @!P0 LDS R6, [R4+-0x4] ;  /* 0xfffffc0004068984 */ /* 0x000fe80000000800 */
[----:B------:R-:W0:Y:S02]  /*0330*/  @!P0 LDS R9, [R7+-0x4] ;  /* 0xfffffc0007098984 */ /* 0x000e240000000800 */
[----:B0-----:R-:W-:Y:S02]  /*0340*/  @!P0 IADD3 R6, PT, PT, R6, R9, RZ ;  /* 0x0000000906068210 */ /* 0x001fe40007ffe0ff */
[----:B------:R4:W-:Y:S04]  /*0350*/  @!P0 STS [R4+-0x4], R9 ;  /* 0xfffffc0904008388 */ /* 0x0009e80000000800 */
[----:B------:R4:W-:Y:S01]  /*0360*/  @!P0 STS [R7+-0x4], R6 ;  /* 0xfffffc0607008388 */ /* 0x0009e20000000800 */
[----:B------:R-:W-:Y:S05]  /*0370*/  BRA.U !UP0, `(.L_x_3) ;  /* 0xfffffffd08c87547 */ /* 0x000fea000b83ffff */
.L_x_2:
[----:B------:R-:W-:Y:S08]  /*0380*/  BAR.SYNC.DEFER_BLOCKING 0x0 ;  /* 0x0000000000007b1d */ /* 0x000ff00000010000 */
[----:B------:R-:W3:Y:S01]  /*0390*/  LDC.64 R2, c[0x0][0x388] ;  /* 0x0000e200ff027b82 */ /* 0x000ee20000000a00 */
[----:B01--4-:R-:W0:Y:S01]  /*03a0*/  LDS.64 R6, [R0] ;  /* 0x0000000000067984 */ /* 0x013e220000000a00 */
[----:B---3--:R-:W-:-:S05]  /*03b0*/  IMAD.WIDE.U32 R2, R5, 0x4, R2 ;  /* 0x0000000405027825 */ /* 0x008fca00078e0002 */
[----:B0-----:R-:W-:Y:S04]  /*03c0*/  STG.E desc[UR8][R2.64], R6 ;  /* 0x0000000602007986 */ /* 0x001fe8000c101908 */
[----:B------:R-:W-:Y:S01]  /*03d0*/  STG.E desc[UR8][R2.64+0x4], R7 ;  /* 0x0000040702007986 */ /* 0x000fe2000c101908 */
[----:B------:R-:W-:Y:S05]  /*03e0*/  EXIT ;  /* 0x000000000000794d */ /* 0x000fea0003800000 */
.L_x_4:
[----:B------:R-:W-:-:S00]  /*03f0*/  BRA `(.L_x_4) ;  /* 0xfffffffc00fc7947 */ /* 0x000fc0000383ffff */
[----:B------:R-:W-:-:S00]  /*0400*/  NOP ;  /* 0x0000000000007918 */ /* 0x000fc00000000000 */
[----:B------:R-:W-:-:S00]  /*0410*/  NOP ;  /* 0x0000000000007918 */ /* 0x000fc00000000000 */
[----:B------:R-:W-:-:S00]  /*0420*/  NOP ;  /* 0x0000000000007918 */ /* 0x000fc00000000000 */
[----:B------:R-:W-:-:S00]  /*0430*/  NOP ;  /* 0x0000000000007918 */ /* 0x000fc00000000000 */
[----:B------:R-:W-:-:S00]  /*0440*/  NOP ;  /* 0x0000000000007918 */ /* 0x000fc00000000000 */
[----:B------:R-:W-:-:S00]  /*0450*/  NOP ;  /* 0x0000000000007918 */ /* 0x000fc00000000000 */
[----:B------:R-:W-:-:S00]  /*0460*/  NOP ;  /* 0x0000000000007918 */ /* 0x000fc00000000000 */
[----:B------:R-:W-:-:S00]  /*0470*/  NOP ;  /* 0x0000000000007918 */ /* 0x000fc00000000000 */
.L_x_5:


//--------------------- .nv.shared._Z14exclusive_scanPiS_i --------------------------
	.section	.nv.shared._Z14exclusive_scanPiS_i,"aw",@nobits
	.sectionflags	@""
	.align	16
	.zero		1024


//--------------------- .nv.shared.reserved.0     --------------------------
	.section	.nv.shared.reserved.0,"aw",@nobits
	.weak		__nv_reservedSMEM_offset_0_alias
	.size		__nv_reservedSMEM_offset_0_alias, 0, 64
	.other		__nv_reservedSMEM_offset_0_alias,@"STO_CUDA_RESERVED_SHARED STV_DEFAULT"
__nv_reservedSMEM_offset_0_alias:
	.zero		0
	.zero		64


//--------------------- .nv.constant0._Z14exclusive_scanPiS_i --------------------------
	.section	.nv.constant0._Z14exclusive_scanPiS_i,"a",@progbits
	.sectionflags	@""
	.align	4
.nv.constant0._Z14exclusive_scanPiS_i:
	.zero		916


//--------------------- SYMBOLS --------------------------

	.type		.nv.reservedSmem.offset0,@object
	.size		.nv.reservedSmem.offset0,0x4
	.type		.nv.reservedSmem.cap,@object
	.size		.nv.reservedSmem.cap,0x4
